	.headerflags	@"EF_CUDA_TEXMODE_UNIFIED EF_CUDA_64BIT_ADDRESS EF_CUDA_ACCELERATORS EF_CUDA_SM90 EF_CUDA_VIRTUAL_SM(EF_CUDA_SM90)"
	.elftype	@"ET_EXEC"


//--------------------- .nv.info                  --------------------------
	.section	.nv.info,"",@"SHT_CUDA_INFO"
	.align	4


	//----- nvinfo : EIATTR_REGCOUNT
	.align		4
        /*0000*/ 	.byte	0x04, 0x2f
        /*0002*/ 	.short	(.L_1 - .L_0)
	.align		4
.L_0:
        /*0004*/ 	.word	index@(triton_poi_fused_convolution_0)
        /*0008*/ 	.word	0x00000010


	//----- nvinfo : EIATTR_MIN_STACK_SIZE
	.align		4
.L_1:
        /*000c*/ 	.byte	0x04, 0x12
        /*000e*/ 	.short	(.L_3 - .L_2)
	.align		4
.L_2:
        /*0010*/ 	.word	index@(triton_poi_fused_convolution_0)
        /*0014*/ 	.word	0x00000000


	//----- nvinfo : EIATTR_FRAME_SIZE
	.align		4
.L_3:
        /*0018*/ 	.byte	0x04, 0x11
        /*001a*/ 	.short	(.L_5 - .L_4)
	.align		4
.L_4:
        /*001c*/ 	.word	index@(triton_poi_fused_convolution_0)
        /*0020*/ 	.word	0x00000000


	//----- nvinfo : EIATTR_MIN_STACK_SIZE
	.align		4
.L_5:
        /*0024*/ 	.byte	0x04, 0x12
        /*0026*/ 	.short	(.L_7 - .L_6)
	.align		4
.L_6:
        /*0028*/ 	.word	index@(triton_poi_fused_convolution_0)
        /*002c*/ 	.word	0x00000000
.L_7:


//--------------------- .nv.info.triton_poi_fused_convolution_0 --------------------------
	.section	.nv.info.triton_poi_fused_convolution_0,"",@"SHT_CUDA_INFO"
	.sectionflags	@""
	.align	4


	//----- nvinfo : EIATTR_CUDA_API_VERSION
	.align		4
        /*0000*/ 	.byte	0x04, 0x37
        /*0002*/ 	.short	(.L_9 - .L_8)
.L_8:
        /*0004*/ 	.word	0x0000007c


	//----- nvinfo : EIATTR_KPARAM_INFO
	.align		4
.L_9:
        /*0008*/ 	.byte	0x04, 0x17
        /*000a*/ 	.short	(.L_11 - .L_10)
.L_10:
        /*000c*/ 	.word	0x00000000
        /*0010*/ 	.short	0x0003
        /*0012*/ 	.short	0x0014
        /*0014*/ 	.byte	0x00, 0xf0, 0x11, 0x00


	//----- nvinfo : EIATTR_KPARAM_INFO
	.align		4
.L_11:
        /*0018*/ 	.byte	0x04, 0x17
        /*001a*/ 	.short	(.L_13 - .L_12)
.L_12:
        /*001c*/ 	.word	0x00000000
        /*0020*/ 	.short	0x0002
        /*0022*/ 	.short	0x0010
        /*0024*/ 	.byte	0x00, 0xf0, 0x11, 0x00


	//----- nvinfo : EIATTR_KPARAM_INFO
	.align		4
.L_13:
        /*0028*/ 	.byte	0x04, 0x17
        /*002a*/ 	.short	(.L_15 - .L_14)
.L_14:
        /*002c*/ 	.word	0x00000000
        /*0030*/ 	.short	0x0001
        /*0032*/ 	.short	0x0008
        /*0034*/ 	.byte	0x00, 0xf4, 0x21, 0x00


	//----- nvinfo : EIATTR_KPARAM_INFO
	.align		4
.L_15:
        /*0038*/ 	.byte	0x04, 0x17
        /*003a*/ 	.short	(.L_17 - .L_16)
.L_16:
        /*003c*/ 	.word	0x00000000
        /*0040*/ 	.short	0x0000
        /*0042*/ 	.short	0x0000
        /*0044*/ 	.byte	0x00, 0xf4, 0x21, 0x00


	//----- nvinfo : EIATTR_SPARSE_MMA_MASK
	.align		4
.L_17:
        /*0048*/ 	.byte	0x03, 0x50
        /*004a*/ 	.short	0x0000


	//----- nvinfo : EIATTR_MAXREG_COUNT
	.align		4
        /*004c*/ 	.byte	0x03, 0x1b
        /*004e*/ 	.short	0x00ff


	//----- nvinfo : EIATTR_EXIT_INSTR_OFFSETS
	.align		4
        /*0050*/ 	.byte	0x04, 0x1c
        /*0052*/ 	.short	(.L_19 - .L_18)


	//   ....[0]....
.L_18:
        /*0054*/ 	.word	0x000003a0


	//   ....[1]....
        /*0058*/ 	.word	0x000003f0


	//----- nvinfo : EIATTR_REQNTID
	.align		4
.L_19:
        /*005c*/ 	.byte	0x04, 0x10
        /*005e*/ 	.short	(.L_21 - .L_20)
.L_20:
        /*0060*/ 	.word	0x00000020
        /*0064*/ 	.word	0x00000001
        /*0068*/ 	.word	0x00000001


	//----- nvinfo : EIATTR_CBANK_PARAM_SIZE
	.align		4
.L_21:
        /*006c*/ 	.byte	0x03, 0x19
        /*006e*/ 	.short	0x0018


	//----- nvinfo : EIATTR_PARAM_CBANK
	.align		4
        /*0070*/ 	.byte	0x04, 0x0a
        /*0072*/ 	.short	(.L_23 - .L_22)
	.align		4
.L_22:
        /*0074*/ 	.word	index@(.nv.constant0.triton_poi_fused_convolution_0)
        /*0078*/ 	.short	0x0210
        /*007a*/ 	.short	0x0018


	//----- nvinfo : EIATTR_SW_WAR
	.align		4
.L_23:
        /*007c*/ 	.byte	0x04, 0x36
        /*007e*/ 	.short	(.L_25 - .L_24)
.L_24:
        /*0080*/ 	.word	0x00000008
.L_25:


//--------------------- .nv.callgraph             --------------------------
	.section	.nv.callgraph,"",@"SHT_CUDA_CALLGRAPH"
	.align	4
	.sectionentsize	8
	.align		4
        /*0000*/ 	.word	0x00000000
	.align		4
        /*0004*/ 	.word	0xffffffff
	.align		4
        /*0008*/ 	.word	0x00000000
	.align		4
        /*000c*/ 	.word	0xfffffffe
	.align		4
        /*0010*/ 	.word	0x00000000
	.align		4
        /*0014*/ 	.word	0xfffffffd
	.align		4
        /*0018*/ 	.word	0x00000000
	.align		4
        /*001c*/ 	.word	0xfffffffc


//--------------------- .text.triton_poi_fused_convolution_0 --------------------------
	.section	.text.triton_poi_fused_convolution_0,"ax",@progbits
	.sectionflags	@"SHF_BARRIERS=1"
	.align	128
        .global         triton_poi_fused_convolution_0
        .type           triton_poi_fused_convolution_0,@function
        .size           triton_poi_fused_convolution_0,(.L_x_1 - triton_poi_fused_convolution_0)
        .other          triton_poi_fused_convolution_0,@"STO_CUDA_ENTRY STV_DEFAULT"
triton_poi_fused_convolution_0:
.text.triton_poi_fused_convolution_0:
[----:B------:R-:W0:Y:S02]  /*0000*/  LDC R1, c[0x0][0x28] ;  /* 0x00000a00ff017b82 */ /* 0x000e240000000800 */
[----:B------:R-:W1:Y:S01]  /*0010*/  S2R R0, SR_CTAID.Y ;  /* 0x0000000000007919 */ /* 0x000e620000002600 */
[----:B------:R-:W-:Y:S01]  /*0020*/  ULDC.64 UR6, c[0x0][0x208] ;  /* 0x0000820000067ab9 */ /* 0x000fe20000000a00 */
[----:B------:R-:W2:Y:S01]  /*0030*/  S2R R13, SR_TID.X ;  /* 0x00000000000d7919 */ /* 0x000ea20000002100 */
[----:B------:R-:W3:Y:S01]  /*0040*/  S2R R6, SR_CTAID.X ;  /* 0x0000000000067919 */ /* 0x000ee20000002500 */
[----:B-1----:R-:W-:Y:S02]  /*0050*/  IMAD.SHL.U32 R0, R0, 0x10, RZ ;  /* 0x0000001000007824 */ /* 0x002fe400078e00ff */
[----:B--2---:R-:W-:Y:S01]  /*0060*/  IMAD.SHL.U32 R3, R13, 0x2, RZ ;  /* 0x000000020d037824 */ /* 0x004fe200078e00ff */
[----:B------:R-:W-:Y:S01]  /*0070*/  SHF.R.U32.HI R7, RZ, 0x3, R13 ;  /* 0x00000003ff077819 */ /* 0x000fe2000001160d */
[----:B---3--:R-:W-:-:S03]  /*0080*/  IMAD.SHL.U32 R6, R6, 0x4, RZ ;  /* 0x0000000406067824 */ /* 0x008fc600078e00ff */
[----:B------:R-:W-:Y:S02]  /*0090*/  LOP3.LUT R4, R0, 0xe, R3, 0xf8, !PT ;  /* 0x0000000e00047812 */ /* 0x000fe400078ef803 */
[----:B------:R-:W1:Y:S02]  /*00a0*/  LDC.64 R2, c[0x0][0x210] ;  /* 0x00008400ff027b82 */ /* 0x000e640000000a00 */
[----:B------:R-:W-:-:S04]  /*00b0*/  SHF.R.S32.HI R5, RZ, 0x1f, R4 ;  /* 0x0000001fff057819 */ /* 0x000fc80000011404 */
[----:B------:R-:W-:Y:S02]  /*00c0*/  LEA.HI R8, R5, R4, RZ, 0x2 ;  /* 0x0000000405087211 */ /* 0x000fe400078f10ff */
[----:B------:R-:W-:Y:S02]  /*00d0*/  SGXT.U32 R5, R7, 0x2 ;  /* 0x000000020705781a */ /* 0x000fe40000000000 */
[C---:B------:R-:W-:Y:S01]  /*00e0*/  LOP3.LUT R9, R8.reuse, 0xfffffffc, RZ, 0xc0, !PT ;  /* 0xfffffffc08097812 */ /* 0x040fe200078ec0ff */
[----:B------:R-:W-:Y:S01]  /*00f0*/  IMAD.SHL.U32 R8, R8, 0x4, RZ ;  /* 0x0000000408087824 */ /* 0x000fe200078e00ff */
[----:B------:R-:W-:-:S03]  /*0100*/  LOP3.LUT R7, R6, R5, RZ, 0xfc, !PT ;  /* 0x0000000506077212 */ /* 0x000fc600078efcff */
[----:B------:R-:W-:Y:S01]  /*0110*/  IMAD.IADD R10, R4, 0x1, -R9 ;  /* 0x00000001040a7824 */ /* 0x000fe200078e0a09 */
[----:B------:R-:W-:-:S03]  /*0120*/  ISETP.GE.AND P0, PT, R7, 0x3, PT ;  /* 0x000000030700780c */ /* 0x000fc60003f06270 */
[----:B------:R-:W-:Y:S01]  /*0130*/  IMAD R10, R7, 0x4, R10 ;  /* 0x00000004070a7824 */ /* 0x000fe200078e020a */
[----:B------:R-:W-:Y:S02]  /*0140*/  LOP3.LUT R7, R8, 0xfffffff0, RZ, 0xc0, !PT ;  /* 0xfffffff008077812 */ /* 0x000fe400078ec0ff */
[----:B------:R-:W-:Y:S02]  /*0150*/  CS2R R8, SRZ ;  /* 0x0000000000087805 */ /* 0x000fe4000001ff00 */
[----:B------:R-:W-:Y:S01]  /*0160*/  ISETP.LT.AND P0, PT, R4, 0x10, !P0 ;  /* 0x000000100400780c */ /* 0x000fe20004701270 */
[----:B------:R-:W-:-:S04]  /*0170*/  IMAD.IADD R7, R10, 0x1, R7 ;  /* 0x000000010a077824 */ /* 0x000fc800078e0207 */
[----:B-1----:R-:W-:-:S08]  /*0180*/  IMAD.WIDE R2, R7, 0x4, R2 ;  /* 0x0000000407027825 */ /* 0x002fd000078e0202 */
[----:B------:R1:W2:Y:S01]  /*0190*/  @P0 LDG.E.EL.64 R8, desc[UR6][R2.64] ;  /* 0x0000000602080981 */ /* 0x0002a2000c2e1b00 */
[----:B------:R-:W3:Y:S01]  /*01a0*/  S2UR UR5, SR_CgaCtaId ;  /* 0x00000000000579c3 */ /* 0x000ee20000008800 */
[C---:B------:R-:W-:Y:S01]  /*01b0*/  IMAD.SHL.U32 R4, R13.reuse, 0x8, RZ ;  /* 0x000000080d047824 */ /* 0x040fe200078e00ff */
[----:B------:R-:W-:Y:S01]  /*01c0*/  UMOV UR4, 0x400 ;  /* 0x0000040000047882 */ /* 0x000fe20000000000 */
[C---:B------:R-:W-:Y:S02]  /*01d0*/  LOP3.LUT R7, R13.reuse, 0x1c, RZ, 0xc0, !PT ;  /* 0x0000001c0d077812 */ /* 0x040fe400078ec0ff */
[----:B------:R-:W-:Y:S02]  /*01e0*/  LOP3.LUT R10, R13, 0x1f, RZ, 0xc0, !PT ;  /* 0x0000001f0d0a7812 */ /* 0x000fe400078ec0ff */
[----:B------:R-:W-:Y:S02]  /*01f0*/  LOP3.LUT R4, R4, 0x38, RZ, 0xc0, !PT ;  /* 0x0000003804047812 */ /* 0x000fe400078ec0ff */
[----:B-1----:R-:W-:-:S02]  /*0200*/  SHF.R.U32.HI R3, RZ, 0x2, R13 ;  /* 0x00000002ff037819 */ /* 0x002fc4000001160d */
[----:B------:R-:W-:Y:S02]  /*0210*/  LOP3.LUT R5, R4, R5, RZ, 0xfc, !PT ;  /* 0x0000000504057212 */ /* 0x000fe400078efcff */
[----:B------:R-:W-:Y:S02]  /*0220*/  SGXT.U32 R3, R3, 0x3 ;  /* 0x000000030303781a */ /* 0x000fe40000000000 */
[----:B------:R-:W-:Y:S02]  /*0230*/  LOP3.LUT R6, R6, 0x3, R13, 0xf8, !PT ;  /* 0x0000000306067812 */ /* 0x000fe400078ef80d */
[----:B------:R-:W-:Y:S02]  /*0240*/  LOP3.LUT R3, R0, R3, RZ, 0xfc, !PT ;  /* 0x0000000300037212 */ /* 0x000fe400078efcff */
[----:B------:R-:W-:Y:S02]  /*0250*/  ISETP.GE.AND P0, PT, R6, 0x3, PT ;  /* 0x000000030600780c */ /* 0x000fe40003f06270 */
[----:B------:R-:W-:-:S02]  /*0260*/  LOP3.LUT R0, R3, 0x8, RZ, 0xfc, !PT ;  /* 0x0000000803007812 */ /* 0x000fc400078efcff */
[----:B------:R-:W-:Y:S01]  /*0270*/  ISETP.LT.AND P1, PT, R3, 0x10, !P0 ;  /* 0x000000100300780c */ /* 0x000fe20004721270 */
[----:B---3--:R-:W-:Y:S01]  /*0280*/  UPRMT UR4, UR5, 0x654, UR4 ;  /* 0x0000065405047896 */ /* 0x008fe20008000004 */
[----:B------:R-:W-:Y:S02]  /*0290*/  ISETP.LT.AND P0, PT, R0, 0x10, !P0 ;  /* 0x000000100000780c */ /* 0x000fe40004701270 */
[----:B------:R-:W-:-:S03]  /*02a0*/  LOP3.LUT R12, R10, 0x20, RZ, 0xfc, !PT ;  /* 0x000000200a0c7812 */ /* 0x000fc600078efcff */
[----:B------:R-:W-:Y:S01]  /*02b0*/  VIADD R4, R4, UR4 ;  /* 0x0000000404047c36 */ /* 0x000fe20008000000 */
[----:B------:R-:W-:Y:S01]  /*02c0*/  LOP3.LUT R12, R12, 0x3c, RZ, 0xc0, !PT ;  /* 0x0000003c0c0c7812 */ /* 0x000fe200078ec0ff */
[----:B------:R-:W-:Y:S02]  /*02d0*/  VIADD R7, R7, UR4 ;  /* 0x0000000407077c36 */ /* 0x000fe40008000000 */
[----:B------:R-:W-:Y:S02]  /*02e0*/  IMAD R2, R5, 0x4, R4 ;  /* 0x0000000405027824 */ /* 0x000fe400078e0204 */
[----:B------:R-:W-:Y:S01]  /*02f0*/  IMAD R7, R10, 0x4, R7 ;  /* 0x000000040a077824 */ /* 0x000fe200078e0207 */
[----:B------:R-:W1:Y:S02]  /*0300*/  LDC.64 R4, c[0x0][0x218] ;  /* 0x00008600ff047b82 */ /* 0x000e640000000a00 */
[----:B--2---:R-:W-:Y:S04]  /*0310*/  STS [R2], R8 ;  /* 0x0000000802007388 */ /* 0x004fe80000000800 */
[----:B------:R2:W-:Y:S02]  /*0320*/  STS [R2+0x14], R9 ;  /* 0x0000140902007388 */ /* 0x0005e40000000800 */
[----:B------:R-:W-:Y:S01]  /*0330*/  BAR.SYNC.DEFER_BLOCKING 0x0 ;  /* 0x0000000000007b1d */ /* 0x000fe20000010000 */
[----:B--2---:R-:W-:-:S04]  /*0340*/  VIADD R9, R12, UR4 ;  /* 0x000000040c097c36 */ /* 0x004fc80008000000 */
[----:B------:R-:W-:Y:S01]  /*0350*/  IMAD R9, R10, 0x4, R9 ;  /* 0x000000040a097824 */ /* 0x000fe200078e0209 */
[----:B------:R2:W3:Y:S02]  /*0360*/  LDS R11, [R7] ;  /* 0x00000000070b7984 */ /* 0x0004e40000000800 */
[----:B--2---:R-:W-:-:S04]  /*0370*/  IMAD R7, R3, 0x3, R6 ;  /* 0x0000000303077824 */ /* 0x004fc800078e0206 */
[----:B-1----:R-:W-:-:S05]  /*0380*/  IMAD.WIDE R2, R7, 0x4, R4 ;  /* 0x0000000407027825 */ /* 0x002fca00078e0204 */
[----:B---3--:R1:W-:Y:S01]  /*0390*/  @P1 STG.E desc[UR6][R2.64], R11 ;  /* 0x0000000b02001986 */ /* 0x0083e2000c101906 */
[----:B------:R-:W-:Y:S05]  /*03a0*/  @!P0 EXIT ;  /* 0x000000000000894d */ /* 0x000fea0003800000 */
[----:B------:R-:W0:Y:S01]  /*03b0*/  LDS R9, [R9+0x80] ;  /* 0x0000800009097984 */ /* 0x000e220000000800 */
[----:B-1----:R-:W-:-:S04]  /*03c0*/  VIADD R3, R7, 0x18 ;  /* 0x0000001807037836 */ /* 0x002fc80000000000 */
[----:B------:R-:W-:-:S05]  /*03d0*/  IMAD.WIDE R2, R3, 0x4, R4 ;  /* 0x0000000403027825 */ /* 0x000fca00078e0204 */
[----:B0-----:R-:W-:Y:S01]  /*03e0*/  STG.E desc[UR6][R2.64], R9 ;  /* 0x0000000902007986 */ /* 0x001fe2000c101906 */
[----:B------:R-:W-:Y:S05]  /*03f0*/  EXIT ;  /* 0x000000000000794d */ /* 0x000fea0003800000 */
.L_x_0:
[----:B------:R-:W-:-:S00]  /*0400*/  BRA `(.L_x_0) ;  /* 0xfffffffc00fc7947 */ /* 0x000fc0000383ffff */
[----:B------:R-:W-:-:S00]  /*0410*/  NOP ;  /* 0x0000000000007918 */ /* 0x000fc00000000000 */
        /* <DEDUP_REMOVED lines=14> */
.L_x_1:


//--------------------- .nv.shared.triton_poi_fused_convolution_0 --------------------------
	.section	.nv.shared.triton_poi_fused_convolution_0,"aw",@nobits
	.sectionflags	@""
	.align	16
	.zero		1024


//--------------------- .nv.constant0.triton_poi_fused_convolution_0 --------------------------
	.section	.nv.constant0.triton_poi_fused_convolution_0,"a",@progbits
	.sectionflags	@""
	.align	4
.nv.constant0.triton_poi_fused_convolution_0:
	.zero		552
